//
// Generated by NVIDIA NVVM Compiler
//
// Compiler Build ID: CL-36424714
// Cuda compilation tools, release 13.0, V13.0.88
// Based on NVVM 20.0.0
//

.version 9.0
.target sm_100
.address_size 64

	// .globl	template_op_kernel0

.visible .entry template_op_kernel0(
	.param .u64 .ptr .align 1 template_op_kernel0_param_0,
	.param .u64 .ptr .align 1 template_op_kernel0_param_1
)
.maxntid 8
{
	.reg .pred 	%p<2>;
	.reg .b32 	%r<10>;
	.reg .b32 	%f<17>;
	.reg .b64 	%rd<34>;

	ld.param.u64 	%rd7, [template_op_kernel0_param_0];
	ld.param.u64 	%rd8, [template_op_kernel0_param_1];
	cvta.to.global.u64 	%rd9, %rd8;
	cvta.to.global.u64 	%rd10, %rd7;
	mov.u32 	%r4, %ctaid.x;
	mov.u32 	%r5, %ctaid.z;
	mov.u32 	%r6, %tid.z;
	mov.u32 	%r7, %ctaid.y;
	mov.u32 	%r8, %tid.y;
	mul.wide.u32 	%rd11, %r4, 262144;
	mul.wide.u32 	%rd12, %r5, 65536;
	add.s64 	%rd13, %rd11, %rd12;
	mul.wide.u32 	%rd14, %r6, 32768;
	add.s64 	%rd15, %rd13, %rd14;
	mul.wide.u32 	%rd16, %r7, 2048;
	add.s64 	%rd17, %rd15, %rd16;
	shl.b64 	%rd18, %rd17, 2;
	mul.wide.u32 	%rd19, %r8, 32;
	or.b64  	%rd20, %rd19, %rd18;
	add.s64 	%rd21, %rd20, %rd10;
	add.s64 	%rd33, %rd21, 65536;
	mul.wide.u32 	%rd22, %r7, 32768;
	add.s64 	%rd23, %rd11, %rd22;
	mul.wide.u32 	%rd24, %r8, 128;
	or.b64  	%rd25, %rd23, %rd24;
	mul.wide.u32 	%rd26, %r5, 32;
	add.s64 	%rd27, %rd25, %rd26;
	mul.wide.u32 	%rd28, %r6, 16;
	add.s64 	%rd29, %rd27, %rd28;
	shl.b64 	%rd30, %rd29, 2;
	add.s64 	%rd31, %rd30, %rd9;
	add.s64 	%rd32, %rd31, 32;
	mov.b32 	%r9, 0;
$L__BB0_1:
	ld.global.nc.f32 	%f1, [%rd33+-65536];
	st.global.f32 	[%rd32+-32], %f1;
	ld.global.nc.f32 	%f2, [%rd33+-65532];
	st.global.f32 	[%rd32+-28], %f2;
	ld.global.nc.f32 	%f3, [%rd33+-65528];
	st.global.f32 	[%rd32+-24], %f3;
	ld.global.nc.f32 	%f4, [%rd33+-65524];
	st.global.f32 	[%rd32+-20], %f4;
	ld.global.nc.f32 	%f5, [%rd33+-65520];
	st.global.f32 	[%rd32+-16], %f5;
	ld.global.nc.f32 	%f6, [%rd33+-65516];
	st.global.f32 	[%rd32+-12], %f6;
	ld.global.nc.f32 	%f7, [%rd33+-65512];
	st.global.f32 	[%rd32+-8], %f7;
	ld.global.nc.f32 	%f8, [%rd33+-65508];
	st.global.f32 	[%rd32+-4], %f8;
	ld.global.nc.f32 	%f9, [%rd33];
	st.global.f32 	[%rd32], %f9;
	ld.global.nc.f32 	%f10, [%rd33+4];
	st.global.f32 	[%rd32+4], %f10;
	ld.global.nc.f32 	%f11, [%rd33+8];
	st.global.f32 	[%rd32+8], %f11;
	ld.global.nc.f32 	%f12, [%rd33+12];
	st.global.f32 	[%rd32+12], %f12;
	ld.global.nc.f32 	%f13, [%rd33+16];
	st.global.f32 	[%rd32+16], %f13;
	ld.global.nc.f32 	%f14, [%rd33+20];
	st.global.f32 	[%rd32+20], %f14;
	ld.global.nc.f32 	%f15, [%rd33+24];
	st.global.f32 	[%rd32+24], %f15;
	ld.global.nc.f32 	%f16, [%rd33+28];
	st.global.f32 	[%rd32+28], %f16;
	add.s32 	%r9, %r9, 1;
	add.s64 	%rd33, %rd33, 128;
	add.s64 	%rd32, %rd32, 2048;
	setp.ne.s32 	%p1, %r9, 64;
	@%p1 bra 	$L__BB0_1;
	ret;

}


// ===== COMPILED SASS (sm_100) =====

	.target	sm_100

	.elftype	@"ET_EXEC"


//--------------------- .note.nv.tkinfo           --------------------------
	.section	.note.nv.tkinfo,"",@"SHT_NOTE"
	.sectionflags	@"SHF_NOTE_NV_TKINFO"
	.tkinfo
        /*0018*/ 	.word	0x00000002
        /*0030*/ 	.string	""
        /*0030*/ 	.string	"ptxas"
        /*0030*/ 	.string	"Cuda compilation tools, release 13.0, V13.0.88"
        /*0030*/ 	.string	"Build cuda_13.0.r13.0/compiler.36424714_0"
        /*0030*/ 	.string	"-arch sm_100 -m 64 "



//--------------------- .note.nv.cuinfo           --------------------------
	.section	.note.nv.cuinfo,"",@"SHT_NOTE"
	.sectionflags	@"SHF_NOTE_NV_CUINFO"
        /*0018*/ 	.short	0x0002
        /*001a*/ 	.short	0x0064
        /*001c*/ 	.short	0x0082
	.zero		2


//--------------------- .nv.info                  --------------------------
	.section	.nv.info,"",@"SHT_CUDA_INFO"
	.align	4


	//----- nvinfo : EIATTR_REGCOUNT
	.align		4
        /*0000*/ 	.byte	0x04, 0x2f
        /*0002*/ 	.short	(.L_1 - .L_0)
	.align		4
.L_0:
        /*0004*/ 	.word	index@(template_op_kernel0)
        /*0008*/ 	.word	0x00000040


	//----- nvinfo : EIATTR_FRAME_SIZE
	.align		4
.L_1:
        /*000c*/ 	.byte	0x04, 0x11
        /*000e*/ 	.short	(.L_3 - .L_2)
	.align		4
.L_2:
        /*0010*/ 	.word	index@(template_op_kernel0)
        /*0014*/ 	.word	0x00000000


	//----- nvinfo : EIATTR_MIN_STACK_SIZE
	.align		4
.L_3:
        /*0018*/ 	.byte	0x04, 0x12
        /*001a*/ 	.short	(.L_5 - .L_4)
	.align		4
.L_4:
        /*001c*/ 	.word	index@(template_op_kernel0)
        /*0020*/ 	.word	0x00000000
.L_5:


//--------------------- .nv.compat                --------------------------
	.section	.nv.compat,"",@"SHT_CUDA_COMPAT_INFO"
	.align	4
        /*0000*/ 	.byte	0x02, 0x09, 0x00, 0x00, 0x02, 0x02, 0x01, 0x00, 0x02, 0x05, 0x05, 0x00, 0x03, 0x07, 0x01, 0x01
        /*0010*/ 	.byte	0x02, 0x03, 0x00, 0x00, 0x02, 0x06, 0x01, 0x00, 0x04, 0x0b, 0x08, 0x00, 0x09, 0x00, 0x00, 0x00
        /*0020*/ 	.byte	0x00, 0x00, 0x00, 0x00


//--------------------- .nv.info.template_op_kernel0 --------------------------
	.section	.nv.info.template_op_kernel0,"",@"SHT_CUDA_INFO"
	.sectionflags	@""
	.align	4


	//----- nvinfo : EIATTR_CUDA_API_VERSION
	.align		4
        /*0000*/ 	.byte	0x04, 0x37
        /*0002*/ 	.short	(.L_7 - .L_6)
.L_6:
        /*0004*/ 	.word	0x00000082


	//----- nvinfo : EIATTR_KPARAM_INFO
	.align		4
.L_7:
        /*0008*/ 	.byte	0x04, 0x17
        /*000a*/ 	.short	(.L_9 - .L_8)
.L_8:
        /*000c*/ 	.word	0x00000000
        /*0010*/ 	.short	0x0001
        /*0012*/ 	.short	0x0008
        /*0014*/ 	.byte	0x00, 0xf5, 0x21, 0x00


	//----- nvinfo : EIATTR_KPARAM_INFO
	.align		4
.L_9:
        /*0018*/ 	.byte	0x04, 0x17
        /*001a*/ 	.short	(.L_11 - .L_10)
.L_10:
        /*001c*/ 	.word	0x00000000
        /*0020*/ 	.short	0x0000
        /*0022*/ 	.short	0x0000
        /*0024*/ 	.byte	0x00, 0xf5, 0x21, 0x00


	//----- nvinfo : EIATTR_SPARSE_MMA_MASK
	.align		4
.L_11:
        /*0028*/ 	.byte	0x03, 0x50
        /*002a*/ 	.short	0x0000


	//----- nvinfo : EIATTR_MAXREG_COUNT
	.align		4
        /*002c*/ 	.byte	0x03, 0x1b
        /*002e*/ 	.short	0x00ff


	//----- nvinfo : EIATTR_MERCURY_ISA_VERSION
	.align		4
        /*0030*/ 	.byte	0x03, 0x5f
        /*0032*/ 	.short	0x0101


	//----- nvinfo : EIATTR_VRC_CTA_INIT_COUNT
	.align		4
        /*0034*/ 	.byte	0x02, 0x4a
	.zero		1
	.zero		1


	//----- nvinfo : EIATTR_EXIT_INSTR_OFFSETS
	.align		4
        /*0038*/ 	.byte	0x04, 0x1c
        /*003a*/ 	.short	(.L_13 - .L_12)


	//   ....[0]....
.L_12:
        /*003c*/ 	.word	0x00000a80


	//----- nvinfo : EIATTR_MAX_THREADS
	.align		4
.L_13:
        /*0040*/ 	.byte	0x04, 0x05
        /*0042*/ 	.short	(.L_15 - .L_14)
.L_14:
        /*0044*/ 	.word	0x00000008
        /*0048*/ 	.word	0x00000001
        /*004c*/ 	.word	0x00000001


	//----- nvinfo : EIATTR_CBANK_PARAM_SIZE
	.align		4
.L_15:
        /*0050*/ 	.byte	0x03, 0x19
        /*0052*/ 	.short	0x0010


	//----- nvinfo : EIATTR_PARAM_CBANK
	.align		4
        /*0054*/ 	.byte	0x04, 0x0a
        /*0056*/ 	.short	(.L_17 - .L_16)
	.align		4
.L_16:
        /*0058*/ 	.word	index@(.nv.constant0.template_op_kernel0)
        /*005c*/ 	.short	0x0380
        /*005e*/ 	.short	0x0010


	//----- nvinfo : EIATTR_SW_WAR
	.align		4
.L_17:
        /*0060*/ 	.byte	0x04, 0x36
        /*0062*/ 	.short	(.L_19 - .L_18)
.L_18:
        /*0064*/ 	.word	0x00000008
.L_19:


//--------------------- .nv.callgraph             --------------------------
	.section	.nv.callgraph,"",@"SHT_CUDA_CALLGRAPH"
	.align	4
	.sectionentsize	8
	.align		4
        /*0000*/ 	.word	0x00000000
	.align		4
        /*0004*/ 	.word	0xffffffff
	.align		4
        /*0008*/ 	.word	0x00000000
	.align		4
        /*000c*/ 	.word	0xfffffffe
	.align		4
        /*0010*/ 	.word	0x00000000
	.align		4
        /*0014*/ 	.word	0xfffffffd
	.align		4
        /*0018*/ 	.word	0x00000000
	.align		4
        /*001c*/ 	.word	0xfffffffc


//--------------------- .text.template_op_kernel0 --------------------------
	.section	.text.template_op_kernel0,"ax",@progbits
	.align	128
        .global         template_op_kernel0
        .type           template_op_kernel0,@function
        .size           template_op_kernel0,(.L_x_2 - template_op_kernel0)
        .other          template_op_kernel0,@"STO_CUDA_ENTRY STV_DEFAULT"
template_op_kernel0:
.text.template_op_kernel0:
[----:B------:R-:W-:Y:S01]  /*0000*/  LDC R1, c[0x0][0x37c] ;  /* 0x0000df00ff017b82 */ /* 0x000fe20000000800 */
[----:B------:R-:W0:Y:S01]  /*0010*/  S2R R2, SR_CTAID.X ;  /* 0x0000000000027919 */ /* 0x000e220000002500 */
[----:B------:R-:W1:Y:S01]  /*0020*/  LDCU.128 UR8, c[0x0][0x380] ;  /* 0x00007000ff0877ac */ /* 0x000e620008000c00 */
[----:B------:R-:W2:Y:S01]  /*0030*/  S2R R9, SR_CTAID.Z ;  /* 0x0000000000097919 */ /* 0x000ea20000002700 */
[----:B------:R-:W3:Y:S01]  /*0040*/  LDCU.64 UR6, c[0x0][0x358] ;  /* 0x00006b00ff0677ac */ /* 0x000ee20008000a00 */
[----:B------:R-:W4:Y:S01]  /*0050*/  S2R R0, SR_TID.Y ;  /* 0x0000000000007919 */ /* 0x000f220000002200 */
[----:B------:R-:W-:Y:S01]  /*0060*/  UMOV UR4, URZ ;  /* 0x000000ff00047c82 */ /* 0x000fe20008000000 */
[----:B------:R-:W5:Y:S01]  /*0070*/  S2R R13, SR_CTAID.Y ;  /* 0x00000000000d7919 */ /* 0x000f620000002600 */
[----:B------:R-:W1:Y:S01]  /*0080*/  S2R R11, SR_TID.Z ;  /* 0x00000000000b7919 */ /* 0x000e620000002300 */
[----:B0-----:R-:W-:-:S04]  /*0090*/  IMAD.WIDE.U32 R2, R2, 0x40000, RZ ;  /* 0x0004000002027825 */ /* 0x001fc800078e00ff */
[----:B--2---:R-:W-:-:S04]  /*00a0*/  IMAD.WIDE.U32 R4, R9, 0x10000, R2 ;  /* 0x0001000009047825 */ /* 0x004fc800078e0002 */
[----:B----4-:R-:W-:-:S04]  /*00b0*/  IMAD.WIDE.U32 R6, R0, 0x80, RZ ;  /* 0x0000008000067825 */ /* 0x010fc800078e00ff */
[----:B-----5:R-:W-:-:S04]  /*00c0*/  IMAD.WIDE.U32 R2, R13, 0x8000, R2 ;  /* 0x000080000d027825 */ /* 0x020fc800078e0002 */
[----:B-1----:R-:W-:Y:S01]  /*00d0*/  IMAD.WIDE.U32 R4, R11, 0x8000, R4 ;  /* 0x000080000b047825 */ /* 0x002fe200078e0004 */
[----:B------:R-:W-:Y:S02]  /*00e0*/  LOP3.LUT R6, R2, R6, RZ, 0xfc, !PT ;  /* 0x0000000602067212 */ /* 0x000fe400078efcff */
[----:B------:R-:W-:Y:S01]  /*00f0*/  LOP3.LUT R7, R3, R7, RZ, 0xfc, !PT ;  /* 0x0000000703077212 */ /* 0x000fe200078efcff */
[----:B------:R-:W-:-:S04]  /*0100*/  IMAD.WIDE.U32 R2, R0, 0x20, RZ ;  /* 0x0000002000027825 */ /* 0x000fc800078e00ff */
[----:B------:R-:W-:-:S04]  /*0110*/  IMAD.WIDE.U32 R4, R13, 0x800, R4 ;  /* 0x000008000d047825 */ /* 0x000fc800078e0004 */
[----:B------:R-:W-:Y:S01]  /*0120*/  IMAD.WIDE.U32 R6, R9, 0x20, R6 ;  /* 0x0000002009067825 */ /* 0x000fe200078e0006 */
[----:B------:R-:W-:-:S03]  /*0130*/  SHF.L.U64.HI R5, R4, 0x2, R5 ;  /* 0x0000000204057819 */ /* 0x000fc60000010205 */
[----:B------:R-:W-:Y:S02]  /*0140*/  IMAD.SHL.U32 R9, R4, 0x4, RZ ;  /* 0x0000000404097824 */ /* 0x000fe400078e00ff */
[----:B------:R-:W-:-:S03]  /*0150*/  IMAD.WIDE.U32 R6, R11, 0x10, R6 ;  /* 0x000000100b067825 */ /* 0x000fc600078e0006 */
[----:B------:R-:W-:Y:S02]  /*0160*/  LOP3.LUT R2, R2, R9, RZ, 0xfc, !PT ;  /* 0x0000000902027212 */ /* 0x000fe400078efcff */
[----:B------:R-:W-:Y:S02]  /*0170*/  LEA R0, P2, R6, UR10, 0x2 ;  /* 0x0000000a06007c11 */ /* 0x000fe4000f8410ff */
[----:B------:R-:W-:Y:S02]  /*0180*/  IADD3 R2, P0, PT, R2, UR8, RZ ;  /* 0x0000000802027c10 */ /* 0x000fe4000ff1e0ff */
[----:B------:R-:W-:Y:S02]  /*0190*/  IADD3 R0, P3, PT, R0, 0x20, RZ ;  /* 0x0000002000007810 */ /* 0x000fe40007f7e0ff */
[----:B------:R-:W-:Y:S02]  /*01a0*/  IADD3 R4, P1, PT, R2, 0x10000, RZ ;  /* 0x0001000002047810 */ /* 0x000fe40007f3e0ff */
[----:B------:R-:W-:-:S02]  /*01b0*/  LEA.HI.X R6, R6, UR11, R7, 0x2, P2 ;  /* 0x0000000b06067c11 */ /* 0x000fc400090f1407 */
[----:B------:R-:W-:-:S03]  /*01c0*/  LOP3.LUT R2, R3, R5, RZ, 0xfc, !PT ;  /* 0x0000000503027212 */ /* 0x000fc600078efcff */
[----:B------:R-:W-:Y:S01]  /*01d0*/  IMAD.X R21, RZ, RZ, R6, P3 ;  /* 0x000000ffff157224 */ /* 0x000fe200018e0606 */
[----:B---3--:R-:W-:-:S07]  /*01e0*/  IADD3.X R5, PT, PT, RZ, UR9, R2, P1, P0 ;  /* 0x00000009ff057c10 */ /* 0x008fce0008fe0402 */
.L_x_0:
[----:B0-----:R-:W2:Y:S04]  /*01f0*/  LDG.E.CONSTANT R7, desc[UR6][R4.64+-0x10000] ;  /* 0xff00000604077981 */ /* 0x001ea8000c1e9900 */
[----:B------:R-:W3:Y:S04]  /*0200*/  LDG.E.CONSTANT R9, desc[UR6][R4.64+-0xfffc] ;  /* 0xff00040604097981 */ /* 0x000ee8000c1e9900 */
[----:B------:R-:W4:Y:S04]  /*0210*/  LDG.E.CONSTANT R11, desc[UR6][R4.64+-0xfff8] ;  /* 0xff000806040b7981 */ /* 0x000f28000c1e9900 */
[----:B------:R-:W5:Y:S04]  /*0220*/  LDG.E.CONSTANT R13, desc[UR6][R4.64+-0xfff4] ;  /* 0xff000c06040d7981 */ /* 0x000f68000c1e9900 */
[----:B------:R-:W5:Y:S04]  /*0230*/  LDG.E.CONSTANT R15, desc[UR6][R4.64+-0xfff0] ;  /* 0xff001006040f7981 */ /* 0x000f68000c1e9900 */
[----:B------:R-:W5:Y:S04]  /*0240*/  LDG.E.CONSTANT R17, desc[UR6][R4.64+-0xffec] ;  /* 0xff00140604117981 */ /* 0x000f68000c1e9900 */
[----:B------:R-:W5:Y:S01]  /*0250*/  LDG.E.CONSTANT R19, desc[UR6][R4.64+-0xffe8] ;  /* 0xff00180604137981 */ /* 0x000f62000c1e9900 */
[----:B------:R-:W-:Y:S01]  /*0260*/  IMAD.MOV.U32 R2, RZ, RZ, R0 ;  /* 0x000000ffff027224 */ /* 0x000fe200078e0000 */
[----:B------:R-:W-:-:S02]  /*0270*/  MOV R3, R21 ;  /* 0x0000001500037202 */ /* 0x000fc40000000f00 */
[----:B------:R-:W5:Y:S04]  /*0280*/  LDG.E.CONSTANT R39, desc[UR6][R4.64+-0xffe4] ;  /* 0xff001c0604277981 */ /* 0x000f68000c1e9900 */
        /* <DEDUP_REMOVED lines=49> */
[----:B--2---:R0:W-:Y:S04]  /*05a0*/  STG.E desc[UR6][R2.64+-0x20], R7 ;  /* 0xffffe00702007986 */ /* 0x0041e8000c101906 */
[----:B---3--:R1:W-:Y:S04]  /*05b0*/  STG.E desc[UR6][R2.64+-0x1c], R9 ;  /* 0xffffe40902007986 */ /* 0x0083e8000c101906 */
[----:B----4-:R2:W-:Y:S04]  /*05c0*/  STG.E desc[UR6][R2.64+-0x18], R11 ;  /* 0xffffe80b02007986 */ /* 0x0105e8000c101906 */
[----:B-----5:R3:W-:Y:S04]  /*05d0*/  STG.E desc[UR6][R2.64+-0x14], R13 ;  /* 0xffffec0d02007986 */ /* 0x0207e8000c101906 */
[----:B------:R4:W-:Y:S04]  /*05e0*/  STG.E desc[UR6][R2.64+-0x10], R15 ;  /* 0xfffff00f02007986 */ /* 0x0009e8000c101906 */
[----:B------:R5:W-:Y:S04]  /*05f0*/  STG.E desc[UR6][R2.64+-0xc], R17 ;  /* 0xfffff41102007986 */ /* 0x000be8000c101906 */
[----:B------:R5:W-:Y:S04]  /*0600*/  STG.E desc[UR6][R2.64+-0x8], R19 ;  /* 0xfffff81302007986 */ /* 0x000be8000c101906 */
[----:B0-----:R-:W5:Y:S04]  /*0610*/  LDG.E.CONSTANT R7, desc[UR6][R4.64+-0xfe80] ;  /* 0xff01800604077981 */ /* 0x001f68000c1e9900 */
[----:B-1----:R-:W5:Y:S04]  /*0620*/  LDG.E.CONSTANT R9, desc[UR6][R4.64+-0xfe7c] ;  /* 0xff01840604097981 */ /* 0x002f68000c1e9900 */
[----:B--2---:R-:W2:Y:S04]  /*0630*/  LDG.E.CONSTANT R11, desc[UR6][R4.64+-0xfe78] ;  /* 0xff018806040b7981 */ /* 0x004ea8000c1e9900 */
[----:B---3--:R-:W3:Y:S04]  /*0640*/  LDG.E.CONSTANT R13, desc[UR6][R4.64+-0xfe74] ;  /* 0xff018c06040d7981 */ /* 0x008ee8000c1e9900 */
[----:B----4-:R-:W4:Y:S04]  /*0650*/  LDG.E.CONSTANT R15, desc[UR6][R4.64+-0xfe70] ;  /* 0xff019006040f7981 */ /* 0x010f28000c1e9900 */
[----:B-----5:R-:W5:Y:S04]  /*0660*/  LDG.E.CONSTANT R17, desc[UR6][R4.64+-0xfe6c] ;  /* 0xff01940604117981 */ /* 0x020f68000c1e9900 */
[----:B------:R0:W5:Y:S04]  /*0670*/  LDG.E.CONSTANT R19, desc[UR6][R4.64+-0xfe68] ;  /* 0xff01980604137981 */ /* 0x000168000c1e9900 */
[----:B------:R-:W-:Y:S04]  /*0680*/  STG.E desc[UR6][R2.64+-0x4], R39 ;  /* 0xfffffc2702007986 */ /* 0x000fe8000c101906 */
        /* <DEDUP_REMOVED lines=46> */
[----:B------:R-:W-:Y:S01]  /*0970*/  STG.E desc[UR6][R2.64+0x181c], R37 ;  /* 0x00181c2502007986 */ /* 0x000fe2000c101906 */
[----:B------:R-:W-:-:S04]  /*0980*/  UIADD3 UR4, UPT, UPT, UR4, 0x4, URZ ;  /* 0x0000000404047890 */ /* 0x000fc8000fffe0ff */
[----:B------:R-:W-:Y:S01]  /*0990*/  UISETP.NE.AND UP0, UPT, UR4, 0x40, UPT ;  /* 0x000000400400788c */ /* 0x000fe2000bf05270 */
[----:B------:R1:W-:Y:S01]  /*09a0*/  STG.E desc[UR6][R2.64+0x7ec], R0 ;  /* 0x0007ec0002007986 */ /* 0x0003e2000c101906 */
[----:B0-----:R-:W-:-:S03]  /*09b0*/  IADD3 R4, P0, PT, R4, 0x200, RZ ;  /* 0x0000020004047810 */ /* 0x001fc60007f1e0ff */
[----:B------:R0:W-:Y:S02]  /*09c0*/  STG.E desc[UR6][R2.64+0x17fc], R21 ;  /* 0x0017fc1502007986 */ /* 0x0001e4000c101906 */
[----:B------:R-:W-:Y:S01]  /*09d0*/  IMAD.X R5, RZ, RZ, R5, P0 ;  /* 0x000000ffff057224 */ /* 0x000fe200000e0605 */
[----:B-1----:R-:W-:-:S04]  /*09e0*/  IADD3 R0, P1, PT, R2, 0x2000, RZ ;  /* 0x0000200002007810 */ /* 0x002fc80007f3e0ff */
[----:B0-----:R-:W-:Y:S01]  /*09f0*/  IADD3.X R21, PT, PT, RZ, R3, RZ, P1, !PT ;  /* 0x00000003ff157210 */ /* 0x001fe20000ffe4ff */
[----:B------:R0:W-:Y:S04]  /*0a00*/  STG.E desc[UR6][R2.64+0x17e0], R7 ;  /* 0x0017e00702007986 */ /* 0x0001e8000c101906 */
[----:B------:R0:W-:Y:S04]  /*0a10*/  STG.E desc[UR6][R2.64+0x17e4], R9 ;  /* 0x0017e40902007986 */ /* 0x0001e8000c101906 */
[----:B--2---:R0:W-:Y:S04]  /*0a20*/  STG.E desc[UR6][R2.64+0x17e8], R11 ;  /* 0x0017e80b02007986 */ /* 0x0041e8000c101906 */
[----:B---3--:R0:W-:Y:S04]  /*0a30*/  STG.E desc[UR6][R2.64+0x17ec], R13 ;  /* 0x0017ec0d02007986 */ /* 0x0081e8000c101906 */
[----:B----4-:R0:W-:Y:S04]  /*0a40*/  STG.E desc[UR6][R2.64+0x17f0], R15 ;  /* 0x0017f00f02007986 */ /* 0x0101e8000c101906 */
[----:B-----5:R0:W-:Y:S04]  /*0a50*/  STG.E desc[UR6][R2.64+0x17f4], R17 ;  /* 0x0017f41102007986 */ /* 0x0201e8000c101906 */
[----:B------:R0:W-:Y:S01]  /*0a60*/  STG.E desc[UR6][R2.64+0x17f8], R19 ;  /* 0x0017f81302007986 */ /* 0x0001e2000c101906 */
[----:B------:R-:W-:Y:S05]  /*0a70*/  BRA.U UP0, `(.L_x_0) ;  /* 0xfffffff500dc7547 */ /* 0x000fea000b83ffff */
[----:B------:R-:W-:Y:S05]  /*0a80*/  EXIT ;  /* 0x000000000000794d */ /* 0x000fea0003800000 */
.L_x_1:
[----:B------:R-:W-:-:S00]  /*0a90*/  BRA `(.L_x_1) ;  /* 0xfffffffc00fc7947 */ /* 0x000fc0000383ffff */
[----:B------:R-:W-:-:S00]  /*0aa0*/  NOP ;  /* 0x0000000000007918 */ /* 0x000fc00000000000 */
        /* <DEDUP_REMOVED lines=13> */
.L_x_2:


//--------------------- .nv.shared.reserved.0     --------------------------
	.section	.nv.shared.reserved.0,"aw",@nobits
	.weak		__nv_reservedSMEM_offset_0_alias
	.size		__nv_reservedSMEM_offset_0_alias, 0, 64
	.other		__nv_reservedSMEM_offset_0_alias,@"STO_CUDA_RESERVED_SHARED STV_DEFAULT"
__nv_reservedSMEM_offset_0_alias:
	.zero		0
	.zero		64


//--------------------- .nv.constant0.template_op_kernel0 --------------------------
	.section	.nv.constant0.template_op_kernel0,"a",@progbits
	.sectionflags	@""
	.align	4
.nv.constant0.template_op_kernel0:
	.zero		912


//--------------------- SYMBOLS --------------------------

	.type		.nv.reservedSmem.offset0,@object
	.size		.nv.reservedSmem.offset0,0x4
